	.headerflags	@"EF_CUDA_TEXMODE_UNIFIED EF_CUDA_64BIT_ADDRESS EF_CUDA_ACCELERATORS EF_CUDA_SM90 EF_CUDA_VIRTUAL_SM(EF_CUDA_SM90)"
	.elftype	@"ET_EXEC"


//--------------------- .nv.info                  --------------------------
	.section	.nv.info,"",@"SHT_CUDA_INFO"
	.align	4


	//----- nvinfo : EIATTR_REGCOUNT
	.align		4
        /*0000*/ 	.byte	0x04, 0x2f
        /*0002*/ 	.short	(.L_3 - .L_2)
	.align		4
.L_2:
        /*0004*/ 	.word	index@(triton_poi_fused__native_batch_norm_legit_no_training_silu_14)
        /*0008*/ 	.word	0x00000020


	//----- nvinfo : EIATTR_MIN_STACK_SIZE
	.align		4
.L_3:
        /*000c*/ 	.byte	0x04, 0x12
        /*000e*/ 	.short	(.L_5 - .L_4)
	.align		4
.L_4:
        /*0010*/ 	.word	index@(triton_poi_fused__native_batch_norm_legit_no_training_silu_14)
        /*0014*/ 	.word	0x00000000


	//----- nvinfo : EIATTR_FRAME_SIZE
	.align		4
.L_5:
        /*0018*/ 	.byte	0x04, 0x11
        /*001a*/ 	.short	(.L_7 - .L_6)
	.align		4
.L_6:
        /*001c*/ 	.word	index@(triton_poi_fused__native_batch_norm_legit_no_training_silu_14)
        /*0020*/ 	.word	0x00000000


	//----- nvinfo : EIATTR_MIN_STACK_SIZE
	.align		4
.L_7:
        /*0024*/ 	.byte	0x04, 0x12
        /*0026*/ 	.short	(.L_9 - .L_8)
	.align		4
.L_8:
        /*0028*/ 	.word	index@(triton_poi_fused__native_batch_norm_legit_no_training_silu_14)
        /*002c*/ 	.word	0x00000000
.L_9:


//--------------------- .nv.info.triton_poi_fused__native_batch_norm_legit_no_training_silu_14 --------------------------
	.section	.nv.info.triton_poi_fused__native_batch_norm_legit_no_training_silu_14,"",@"SHT_CUDA_INFO"
	.sectionflags	@""
	.align	4


	//----- nvinfo : EIATTR_CUDA_API_VERSION
	.align		4
        /*0000*/ 	.byte	0x04, 0x37
        /*0002*/ 	.short	(.L_11 - .L_10)
.L_10:
        /*0004*/ 	.word	0x0000007c


	//----- nvinfo : EIATTR_KPARAM_INFO
	.align		4
.L_11:
        /*0008*/ 	.byte	0x04, 0x17
        /*000a*/ 	.short	(.L_13 - .L_12)
.L_12:
        /*000c*/ 	.word	0x00000000
        /*0010*/ 	.short	0x0006
        /*0012*/ 	.short	0x0030
        /*0014*/ 	.byte	0x00, 0xf0, 0x11, 0x00


	//----- nvinfo : EIATTR_KPARAM_INFO
	.align		4
.L_13:
        /*0018*/ 	.byte	0x04, 0x17
        /*001a*/ 	.short	(.L_15 - .L_14)
.L_14:
        /*001c*/ 	.word	0x00000000
        /*0020*/ 	.short	0x0005
        /*0022*/ 	.short	0x0028
        /*0024*/ 	.byte	0x00, 0xf4, 0x21, 0x00


	//----- nvinfo : EIATTR_KPARAM_INFO
	.align		4
.L_15:
        /*0028*/ 	.byte	0x04, 0x17
        /*002a*/ 	.short	(.L_17 - .L_16)
.L_16:
        /*002c*/ 	.word	0x00000000
        /*0030*/ 	.short	0x0004
        /*0032*/ 	.short	0x0020
        /*0034*/ 	.byte	0x00, 0xf4, 0x21, 0x00


	//----- nvinfo : EIATTR_KPARAM_INFO
	.align		4
.L_17:
        /*0038*/ 	.byte	0x04, 0x17
        /*003a*/ 	.short	(.L_19 - .L_18)
.L_18:
        /*003c*/ 	.word	0x00000000
        /*0040*/ 	.short	0x0003
        /*0042*/ 	.short	0x0018
        /*0044*/ 	.byte	0x00, 0xf4, 0x21, 0x00


	//----- nvinfo : EIATTR_KPARAM_INFO
	.align		4
.L_19:
        /*0048*/ 	.byte	0x04, 0x17
        /*004a*/ 	.short	(.L_21 - .L_20)
.L_20:
        /*004c*/ 	.word	0x00000000
        /*0050*/ 	.short	0x0002
        /*0052*/ 	.short	0x0010
        /*0054*/ 	.byte	0x00, 0xf4, 0x21, 0x00


	//----- nvinfo : EIATTR_KPARAM_INFO
	.align		4
.L_21:
        /*0058*/ 	.byte	0x04, 0x17
        /*005a*/ 	.short	(.L_23 - .L_22)
.L_22:
        /*005c*/ 	.word	0x00000000
        /*0060*/ 	.short	0x0001
        /*0062*/ 	.short	0x0008
        /*0064*/ 	.byte	0x00, 0xf4, 0x21, 0x00


	//----- nvinfo : EIATTR_KPARAM_INFO
	.align		4
.L_23:
        /*0068*/ 	.byte	0x04, 0x17
        /*006a*/ 	.short	(.L_25 - .L_24)
.L_24:
        /*006c*/ 	.word	0x00000000
        /*0070*/ 	.short	0x0000
        /*0072*/ 	.short	0x0000
        /*0074*/ 	.byte	0x00, 0xf4, 0x21, 0x00


	//----- nvinfo : EIATTR_SPARSE_MMA_MASK
	.align		4
.L_25:
        /*0078*/ 	.byte	0x03, 0x50
        /*007a*/ 	.short	0x0000


	//----- nvinfo : EIATTR_MAXREG_COUNT
	.align		4
        /*007c*/ 	.byte	0x03, 0x1b
        /*007e*/ 	.short	0x00ff


	//----- nvinfo : EIATTR_EXIT_INSTR_OFFSETS
	.align		4
        /*0080*/ 	.byte	0x04, 0x1c
        /*0082*/ 	.short	(.L_27 - .L_26)


	//   ....[0]....
.L_26:
        /*0084*/ 	.word	0x00000c90


	//----- nvinfo : EIATTR_REQNTID
	.align		4
.L_27:
        /*0088*/ 	.byte	0x04, 0x10
        /*008a*/ 	.short	(.L_29 - .L_28)
.L_28:
        /*008c*/ 	.word	0x00000080
        /*0090*/ 	.word	0x00000001
        /*0094*/ 	.word	0x00000001


	//----- nvinfo : EIATTR_CBANK_PARAM_SIZE
	.align		4
.L_29:
        /*0098*/ 	.byte	0x03, 0x19
        /*009a*/ 	.short	0x0034


	//----- nvinfo : EIATTR_PARAM_CBANK
	.align		4
        /*009c*/ 	.byte	0x04, 0x0a
        /*009e*/ 	.short	(.L_31 - .L_30)
	.align		4
.L_30:
        /*00a0*/ 	.word	index@(.nv.constant0.triton_poi_fused__native_batch_norm_legit_no_training_silu_14)
        /*00a4*/ 	.short	0x0210
        /*00a6*/ 	.short	0x0034


	//----- nvinfo : EIATTR_SW_WAR
	.align		4
.L_31:
        /*00a8*/ 	.byte	0x04, 0x36
        /*00aa*/ 	.short	(.L_33 - .L_32)
.L_32:
        /*00ac*/ 	.word	0x00000008
.L_33:


//--------------------- .nv.callgraph             --------------------------
	.section	.nv.callgraph,"",@"SHT_CUDA_CALLGRAPH"
	.align	4
	.sectionentsize	8
	.align		4
        /*0000*/ 	.word	0x00000000
	.align		4
        /*0004*/ 	.word	0xffffffff
	.align		4
        /*0008*/ 	.word	0x00000000
	.align		4
        /*000c*/ 	.word	0xfffffffe
	.align		4
        /*0010*/ 	.word	0x00000000
	.align		4
        /*0014*/ 	.word	0xfffffffd
	.align		4
        /*0018*/ 	.word	0x00000000
	.align		4
        /*001c*/ 	.word	0xfffffffc


//--------------------- .nv.constant4             --------------------------
	.section	.nv.constant4,"a",@progbits
	.align	8
	.align		8
.nv.constant4:
        /*0000*/ 	.dword	_$_str
	.align		8
        /*0008*/ 	.dword	_$_str_$_2


//--------------------- .text.triton_poi_fused__native_batch_norm_legit_no_training_silu_14 --------------------------
	.section	.text.triton_poi_fused__native_batch_norm_legit_no_training_silu_14,"ax",@progbits
	.align	128
        .global         triton_poi_fused__native_batch_norm_legit_no_training_silu_14
        .type           triton_poi_fused__native_batch_norm_legit_no_training_silu_14,@function
        .size           triton_poi_fused__native_batch_norm_legit_no_training_silu_14,(.L_x_1 - triton_poi_fused__native_batch_norm_legit_no_training_silu_14)
        .other          triton_poi_fused__native_batch_norm_legit_no_training_silu_14,@"STO_CUDA_ENTRY STV_DEFAULT"
triton_poi_fused__native_batch_norm_legit_no_training_silu_14:
.text.triton_poi_fused__native_batch_norm_legit_no_training_silu_14:
[----:B------:R-:W-:Y:S01]  /*0000*/  LDC R1, c[0x0][0x28] ;  /* 0x00000a00ff017b82 */ /* 0x000fe20000000800 */
[----:B------:R-:W1:Y:S07]  /*0010*/  S2R R0, SR_TID.X ;  /* 0x0000000000007919 */ /* 0x000e6e0000002100 */
[----:B------:R-:W2:Y:S01]  /*0020*/  LDC.64 R4, c[0x0][0x228] ;  /* 0x00008a00ff047b82 */ /* 0x000ea20000000a00 */
[----:B------:R-:W-:Y:S01]  /*0030*/  ULDC.64 UR4, c[0x0][0x208] ;  /* 0x0000820000047ab9 */ /* 0x000fe20000000a00 */
[----:B------:R-:W3:Y:S06]  /*0040*/  S2R R7, SR_CTAID.X ;  /* 0x0000000000077919 */ /* 0x000eec0000002500 */
[----:B------:R-:W4:Y:S08]  /*0050*/  LDC.64 R12, c[0x0][0x220] ;  /* 0x00008800ff0c7b82 */ /* 0x000f300000000a00 */
[----:B------:R-:W5:Y:S08]  /*0060*/  LDC.64 R28, c[0x0][0x218] ;  /* 0x00008600ff1c7b82 */ /* 0x000f700000000a00 */
[----:B------:R-:W5:Y:S01]  /*0070*/  LDC.64 R20, c[0x0][0x230] ;  /* 0x00008c00ff147b82 */ /* 0x000f620000000a00 */
[----:B-1----:R-:W-:-:S07]  /*0080*/  SHF.L.U32 R0, R0, 0x2, RZ ;  /* 0x0000000200007819 */ /* 0x002fce00000006ff */
[----:B------:R-:W1:Y:S01]  /*0090*/  LDC.64 R24, c[0x0][0x238] ;  /* 0x00008e00ff187b82 */ /* 0x000e620000000a00 */
[----:B---3--:R-:W-:Y:S02]  /*00a0*/  SHF.R.S32.HI R3, RZ, 0x15, R7 ;  /* 0x00000015ff037819 */ /* 0x008fe40000011407 */
[----:B------:R-:W-:Y:S02]  /*00b0*/  LOP3.LUT R0, R0, 0x1fc, RZ, 0xc0, !PT ;  /* 0x000001fc00007812 */ /* 0x000fe400078ec0ff */
[----:B------:R-:W-:Y:S02]  /*00c0*/  SGXT R3, R3, 0x1 ;  /* 0x000000010303781a */ /* 0x000fe40000000200 */
[----:B------:R-:W-:-:S04]  /*00d0*/  LEA R0, R7, R0, 0xa ;  /* 0x0000000007007211 */ /* 0x000fc800078e50ff */
[----:B------:R-:W-:-:S04]  /*00e0*/  LEA.HI R3, R3, R0, RZ, 0x7 ;  /* 0x0000000003037211 */ /* 0x000fc800078f38ff */
[----:B------:R-:W-:-:S04]  /*00f0*/  LOP3.LUT R3, R3, 0xffffff80, RZ, 0xc0, !PT ;  /* 0xffffff8003037812 */ /* 0x000fc800078ec0ff */
[----:B------:R-:W-:-:S05]  /*0100*/  IADD3 R3, R0, -R3, RZ ;  /* 0x8000000300037210 */ /* 0x000fca0007ffe0ff */
[----:B--2---:R-:W-:-:S06]  /*0110*/  IMAD.WIDE R4, R3, 0x4, R4 ;  /* 0x0000000403047825 */ /* 0x004fcc00078e0204 */
[----:B------:R-:W2:Y:S01]  /*0120*/  LDG.E.EL.128 R4, desc[UR4][R4.64] ;  /* 0x0000000404047981 */ /* 0x000ea2000c2e1d00 */
[----:B----4-:R-:W-:-:S04]  /*0130*/  IMAD.WIDE R12, R3, 0x4, R12 ;  /* 0x00000004030c7825 */ /* 0x010fc800078e020c */
[----:B-----5:R-:W-:Y:S02]  /*0140*/  IMAD.WIDE R28, R0, 0x4, R28 ;  /* 0x00000004001c7825 */ /* 0x020fe400078e021c */
[----:B------:R-:W3:Y:S04]  /*0150*/  LDG.E.EL.128 R12, desc[UR4][R12.64] ;  /* 0x000000040c0c7981 */ /* 0x000ee8000c2e1d00 */
[----:B------:R-:W3:Y:S01]  /*0160*/  LDG.E.128 R16, desc[UR4][R28.64] ;  /* 0x000000041c107981 */ /* 0x000ee2000c1e1d00 */
[----:B0-----:R-:W-:-:S04]  /*0170*/  IMAD.WIDE R20, R3, 0x4, R20 ;  /* 0x0000000403147825 */ /* 0x001fc800078e0214 */
[----:B-1----:R-:W-:-:S06]  /*0180*/  IMAD.WIDE R24, R3, 0x4, R24 ;  /* 0x0000000403187825 */ /* 0x002fcc00078e0218 */
[----:B------:R-:W4:Y:S01]  /*0190*/  LDG.E.EL.128 R24, desc[UR4][R24.64] ;  /* 0x0000000418187981 */ /* 0x000f22000c2e1d00 */
[----:B--2---:R-:W-:-:S04]  /*01a0*/  FADD R2, R4, 0.0010000000474974513054 ;  /* 0x3a83126f04027421 */ /* 0x004fc80000000000 */
[----:B------:R0:W1:Y:S02]  /*01b0*/  MUFU.SQRT R8, R2 ;  /* 0x0000000200087308 */ /* 0x0000640000002000 */
[----:B0-----:R-:W-:Y:S01]  /*01c0*/  HFMA2.MMA R2, -RZ, RZ, 1.625, 0 ;  /* 0x3e800000ff027435 */ /* 0x001fe200000001ff */
[C---:B-1----:R-:W-:Y:S02]  /*01d0*/  FSETP.GT.AND P0, PT, R8.reuse, 8.50705917302346158658e+37, PT ;  /* 0x7e8000000800780b */ /* 0x042fe40003f04000 */
[----:B------:R-:W-:-:S11]  /*01e0*/  FSETP.GEU.AND P1, PT, R8, 1.175494350822287508e-38, PT ;  /* 0x008000000800780b */ /* 0x000fd60003f2e000 */
[----:B------:R-:W-:-:S04]  /*01f0*/  @P0 FMUL R8, R8, 0.25 ;  /* 0x3e80000008080820 */ /* 0x000fc80000400000 */
[----:B------:R-:W-:-:S04]  /*0200*/  @!P1 FMUL R8, R8, 16777216 ;  /* 0x4b80000008089820 */ /* 0x000fc80000400000 */
[----:B------:R0:W1:Y:S01]  /*0210*/  MUFU.RCP R4, R8 ;  /* 0x0000000800047308 */ /* 0x0000620000001000 */
[----:B------:R-:W-:Y:S01]  /*0220*/  FSEL R23, R2, 1, P0 ;  /* 0x3f80000002177808 */ /* 0x000fe20000000000 */
[----:B0-----:R-:W2:Y:S04]  /*0230*/  LDG.E.128 R8, desc[UR4][R28.64+0x800] ;  /* 0x000800041c087981 */ /* 0x001ea8000c1e1d00 */
[----:B------:R-:W-:-:S04]  /*0240*/  @!P1 FMUL R23, R23, 16777216 ;  /* 0x4b80000017179820 */ /* 0x000fc80000400000 */
[----:B-1----:R-:W-:Y:S02]  /*0250*/  FMUL R3, R4, R23 ;  /* 0x0000001704037220 */ /* 0x002fe40000400000 */
[----:B------:R-:W4:Y:S01]  /*0260*/  LDG.E.EL.128 R20, desc[UR4][R20.64] ;  /* 0x0000000414147981 */ /* 0x000f22000c2e1d00 */
[----:B------:R-:W-:Y:S01]  /*0270*/  FADD R5, R5, 0.0010000000474974513054 ;  /* 0x3a83126f05057421 */ /* 0x000fe20000000000 */
[----:B------:R-:W-:-:S05]  /*0280*/  FADD R6, R6, 0.0010000000474974513054 ;  /* 0x3a83126f06067421 */ /* 0x000fca0000000000 */
[----:B------:R-:W0:Y:S08]  /*0290*/  MUFU.SQRT R5, R5 ;  /* 0x0000000500057308 */ /* 0x000e300000002000 */
[----:B------:R-:W1:Y:S01]  /*02a0*/  MUFU.SQRT R6, R6 ;  /* 0x0000000600067308 */ /* 0x000e620000002000 */
[----:B------:R-:W-:Y:S01]  /*02b0*/  FADD R4, R7, 0.0010000000474974513054 ;  /* 0x3a83126f07047421 */ /* 0x000fe20000000000 */
[----:B0-----:R-:W-:-:S06]  /*02c0*/  FSETP.GT.AND P0, PT, R5, 8.50705917302346158658e+37, PT ;  /* 0x7e8000000500780b */ /* 0x001fcc0003f04000 */
[----:B------:R-:W0:Y:S01]  /*02d0*/  MUFU.SQRT R4, R4 ;  /* 0x0000000400047308 */ /* 0x000e220000002000 */
[C---:B------:R-:W-:Y:S02]  /*02e0*/  FSETP.GEU.AND P3, PT, R5.reuse, 1.175494350822287508e-38, PT ;  /* 0x008000000500780b */ /* 0x040fe40003f6e000 */
[C---:B-1----:R-:W-:Y:S02]  /*02f0*/  FSETP.GT.AND P1, PT, R6.reuse, 8.50705917302346158658e+37, PT ;  /* 0x7e8000000600780b */ /* 0x042fe40003f24000 */
[----:B------:R-:W-:Y:S02]  /*0300*/  FSETP.GEU.AND P4, PT, R6, 1.175494350822287508e-38, PT ;  /* 0x008000000600780b */ /* 0x000fe40003f8e000 */
[----:B------:R-:W-:Y:S01]  /*0310*/  @P0 FMUL R5, R5, 0.25 ;  /* 0x3e80000005050820 */ /* 0x000fe20000400000 */
[----:B0-----:R-:W-:-:S06]  /*0320*/  FSETP.GT.AND P2, PT, R4, 8.50705917302346158658e+37, PT ;  /* 0x7e8000000400780b */ /* 0x001fcc0003f44000 */
[----:B------:R-:W-:Y:S02]  /*0330*/  @!P3 FMUL R5, R5, 16777216 ;  /* 0x4b8000000505b820 */ /* 0x000fe40000400000 */
[----:B------:R-:W-:Y:S02]  /*0340*/  @P1 FMUL R6, R6, 0.25 ;  /* 0x3e80000006061820 */ /* 0x000fe40000400000 */
[----:B------:R0:W1:Y:S02]  /*0350*/  MUFU.RCP R7, R5 ;  /* 0x0000000500077308 */ /* 0x0000640000001000 */
[----:B------:R-:W-:Y:S01]  /*0360*/  @!P4 FMUL R6, R6, 16777216 ;  /* 0x4b8000000606c820 */ /* 0x000fe20000400000 */
[----:B------:R-:W-:Y:S01]  /*0370*/  FSETP.GEU.AND P5, PT, R4, 1.175494350822287508e-38, PT ;  /* 0x008000000400780b */ /* 0x000fe20003fae000 */
[----:B---3--:R-:W-:Y:S01]  /*0380*/  FADD R16, R16, -R12 ;  /* 0x8000000c10107221 */ /* 0x008fe20000000000 */
[----:B------:R-:W-:Y:S01]  /*0390*/  @P2 FMUL R4, R4, 0.25 ;  /* 0x3e80000004042820 */ /* 0x000fe20000400000 */
[----:B0-----:R-:W-:-:S05]  /*03a0*/  FSEL R5, R2, 1, P1 ;  /* 0x3f80000002057808 */ /* 0x001fca0000800000 */
[----:B------:R-:W-:-:S05]  /*03b0*/  @!P4 FMUL R5, R5, 16777216 ;  /* 0x4b8000000505c820 */ /* 0x000fca0000400000 */
[----:B------:R-:W-:-:S06]  /*03c0*/  @!P5 FMUL R4, R4, 16777216 ;  /* 0x4b8000000404d820 */ /* 0x000fcc0000400000 */
[----:B------:R-:W-:Y:S01]  /*03d0*/  MUFU.RCP R4, R4 ;  /* 0x0000000400047308 */ /* 0x000fe20000001000 */
[----:B------:R-:W-:Y:S01]  /*03e0*/  FADD R19, R19, -R15 ;  /* 0x8000000f13137221 */ /* 0x000fe20000000000 */
[----:B--2---:R-:W-:-:S04]  /*03f0*/  FADD R8, R8, -R12 ;  /* 0x8000000c08087221 */ /* 0x004fc80000000000 */
[-C--:B------:R-:W-:Y:S02]  /*0400*/  FMUL R29, R8, R3.reuse ;  /* 0x00000003081d7220 */ /* 0x080fe40000400000 */
[----:B------:R-:W0:Y:S01]  /*0410*/  MUFU.RCP R8, R6 ;  /* 0x0000000600087308 */ /* 0x000e220000001000 */
[----:B------:R-:W-:Y:S01]  /*0420*/  FSEL R12, R2, 1, P0 ;  /* 0x3f800000020c7808 */ /* 0x000fe20000000000 */
[----:B------:R-:W-:-:S04]  /*0430*/  FMUL R3, R16, R3 ;  /* 0x0000000310037220 */ /* 0x000fc80000400000 */
[----:B------:R-:W-:Y:S01]  /*0440*/  @!P3 FMUL R12, R12, 16777216 ;  /* 0x4b8000000c0cb820 */ /* 0x000fe20000400000 */
[----:B----4-:R-:W-:-:S03]  /*0450*/  FFMA R3, R20, R3, R24 ;  /* 0x0000000314037223 */ /* 0x010fc60000000018 */
[----:B-1----:R-:W-:Y:S01]  /*0460*/  FMUL R7, R7, R12 ;  /* 0x0000000c07077220 */ /* 0x002fe20000400000 */
[----:B------:R-:W-:Y:S01]  /*0470*/  FADD R12, R17, -R13 ;  /* 0x8000000d110c7221 */ /* 0x000fe20000000000 */
[----:B------:R-:W-:Y:S01]  /*0480*/  FADD R17, R18, -R14 ;  /* 0x8000000e12117221 */ /* 0x000fe20000000000 */
[----:B------:R-:W-:Y:S01]  /*0490*/  FADD R16, RZ, -R3 ;  /* 0x80000003ff107221 */ /* 0x000fe20000000000 */
[----:B0-----:R-:W-:-:S03]  /*04a0*/  FMUL R8, R8, R5 ;  /* 0x0000000508087220 */ /* 0x001fc60000400000 */
[----:B------:R-:W-:Y:S01]  /*04b0*/  FMUL R16, R16, 1.4426950216293334961 ;  /* 0x3fb8aa3b10107820 */ /* 0x000fe20000400000 */
[----:B------:R-:W-:Y:S01]  /*04c0*/  FMUL R17, R17, R8 ;  /* 0x0000000811117220 */ /* 0x000fe20000400000 */
[----:B------:R-:W-:Y:S01]  /*04d0*/  FFMA R20, R20, R29, R24 ;  /* 0x0000001d14147223 */ /* 0x000fe20000000018 */
[----:B------:R-:W-:Y:S02]  /*04e0*/  FSEL R29, R2, 1, P2 ;  /* 0x3f800000021d7808 */ /* 0x000fe40001000000 */
[----:B------:R-:W-:Y:S01]  /*04f0*/  FFMA R6, R22, R17, R26 ;  /* 0x0000001116067223 */ /* 0x000fe2000000001a */
[----:B------:R-:W-:Y:S01]  /*0500*/  FADD R17, R10, -R14 ;  /* 0x8000000e0a117221 */ /* 0x000fe20000000000 */
[----:B------:R-:W-:Y:S01]  /*0510*/  FSETP.GEU.AND P3, PT, R16, -126, PT ;  /* 0xc2fc00001000780b */ /* 0x000fe20003f6e000 */
[----:B------:R-:W-:Y:S01]  /*0520*/  FADD R10, R9, -R13 ;  /* 0x8000000d090a7221 */ /* 0x000fe20000000000 */
[----:B------:R-:W-:Y:S01]  /*0530*/  FMUL R12, R12, R7 ;  /* 0x000000070c0c7220 */ /* 0x000fe20000400000 */
[----:B------:R-:W-:-:S02]  /*0540*/  @!P5 FMUL R29, R29, 16777216 ;  /* 0x4b8000001d1dd820 */ /* 0x000fc40000400000 */
[----:B------:R-:W-:Y:S01]  /*0550*/  FMUL R10, R10, R7 ;  /* 0x000000070a0a7220 */ /* 0x000fe20000400000 */
[----:B------:R-:W-:Y:S01]  /*0560*/  FFMA R5, R21, R12, R25 ;  /* 0x0000000c15057223 */ /* 0x000fe20000000019 */
[----:B------:R-:W-:Y:S01]  /*0570*/  FADD R7, RZ, -R20 ;  /* 0x80000014ff077221 */ /* 0x000fe20000000000 */
[----:B------:R-:W-:Y:S01]  /*0580*/  FMUL R4, R4, R29 ;  /* 0x0000001d04047220 */ /* 0x000fe20000400000 */
[----:B------:R-:W-:Y:S01]  /*0590*/  FADD R11, R11, -R15 ;  /* 0x8000000f0b0b7221 */ /* 0x000fe20000000000 */
[----:B------:R-:W-:Y:S01]  /*05a0*/  FFMA R21, R21, R10, R25 ;  /* 0x0000000a15157223 */ /* 0x000fe20000000019 */
[----:B------:R-:W-:Y:S01]  /*05b0*/  FMUL R10, R7, 1.4426950216293334961 ;  /* 0x3fb8aa3b070a7820 */ /* 0x000fe20000400000 */
[----:B------:R-:W-:Y:S01]  /*05c0*/  FMUL R17, R17, R8 ;  /* 0x0000000811117220 */ /* 0x000fe20000400000 */
[-C--:B------:R-:W-:Y:S01]  /*05d0*/  FMUL R8, R11, R4.reuse ;  /* 0x000000040b087220 */ /* 0x080fe20000400000 */
[----:B------:R-:W-:Y:S01]  /*05e0*/  FADD R7, RZ, -R21 ;  /* 0x80000015ff077221 */ /* 0x000fe20000000000 */
[----:B------:R-:W-:Y:S01]  /*05f0*/  @!P3 FMUL R16, R16, 0.5 ;  /* 0x3f0000001010b820 */ /* 0x000fe20000400000 */
[----:B------:R-:W-:-:S02]  /*0600*/  FMUL R4, R19, R4 ;  /* 0x0000000413047220 */ /* 0x000fc40000400000 */
[----:B------:R-:W-:Y:S02]  /*0610*/  FMUL R13, R7, 1.4426950216293334961 ;  /* 0x3fb8aa3b070d7820 */ /* 0x000fe40000400000 */
[C---:B------:R-:W-:Y:S01]  /*0620*/  FFMA R7, R23.reuse, R4, R27 ;  /* 0x0000000417077223 */ /* 0x040fe2000000001b */
[----:B------:R-:W-:Y:S01]  /*0630*/  FADD R14, RZ, -R6 ;  /* 0x80000006ff0e7221 */ /* 0x000fe20000000000 */
[----:B------:R-:W0:Y:S01]  /*0640*/  MUFU.EX2 R16, R16 ;  /* 0x0000001000107308 */ /* 0x000e220000000800 */
[----:B------:R-:W-:Y:S01]  /*0650*/  FADD R12, RZ, -R5 ;  /* 0x80000005ff0c7221 */ /* 0x000fe20000000000 */
[----:B------:R-:W-:Y:S01]  /*0660*/  FFMA R22, R22, R17, R26 ;  /* 0x0000001116167223 */ /* 0x000fe2000000001a */
[----:B------:R-:W-:Y:S01]  /*0670*/  FADD R4, RZ, -R7 ;  /* 0x80000007ff047221 */ /* 0x000fe20000000000 */
[----:B------:R-:W-:Y:S01]  /*0680*/  FFMA R23, R23, R8, R27 ;  /* 0x0000000817177223 */ /* 0x000fe2000000001b */
[----:B------:R-:W-:Y:S01]  /*0690*/  FMUL R9, R14, 1.4426950216293334961 ;  /* 0x3fb8aa3b0e097820 */ /* 0x000fe20000400000 */
[----:B------:R-:W-:Y:S01]  /*06a0*/  FMUL R12, R12, 1.4426950216293334961 ;  /* 0x3fb8aa3b0c0c7820 */ /* 0x000fe20000400000 */
[----:B------:R-:W-:Y:S01]  /*06b0*/  FADD R11, RZ, -R22 ;  /* 0x80000016ff0b7221 */ /* 0x000fe20000000000 */
[----:B------:R-:W-:Y:S01]  /*06c0*/  FMUL R8, R4, 1.4426950216293334961 ;  /* 0x3fb8aa3b04087820 */ /* 0x000fe20000400000 */
[----:B------:R-:W-:Y:S01]  /*06d0*/  FADD R4, RZ, -R23 ;  /* 0x80000017ff047221 */ /* 0x000fe20000000000 */
[----:B------:R-:W-:Y:S01]  /*06e0*/  FSETP.GEU.AND P5, PT, R9, -126, PT ;  /* 0xc2fc00000900780b */ /* 0x000fe20003fae000 */
[----:B------:R-:W-:Y:S01]  /*06f0*/  FMUL R11, R11, 1.4426950216293334961 ;  /* 0x3fb8aa3b0b0b7820 */ /* 0x000fe20000400000 */
[----:B------:R-:W-:Y:S01]  /*0700*/  FSETP.GEU.AND P4, PT, R12, -126, PT ;  /* 0xc2fc00000c00780b */ /* 0x000fe20003f8e000 */
[----:B------:R-:W-:Y:S01]  /*0710*/  FMUL R15, R4, 1.4426950216293334961 ;  /* 0x3fb8aa3b040f7820 */ /* 0x000fe20000400000 */
[----:B------:R-:W-:Y:S01]  /*0720*/  FSETP.GEU.AND P0, PT, R13, -126, PT ;  /* 0xc2fc00000d00780b */ /* 0x000fe20003f0e000 */
[----:B0-----:R-:W-:Y:S01]  /*0730*/  @!P3 FMUL R16, R16, R16 ;  /* 0x000000101010b220 */ /* 0x001fe20000400000 */
[----:B------:R-:W-:-:S02]  /*0740*/  FSETP.GEU.AND P6, PT, R10, -126, PT ;  /* 0xc2fc00000a00780b */ /* 0x000fc40003fce000 */
[----:B------:R-:W-:Y:S02]  /*0750*/  FSETP.GEU.AND P2, PT, R8, -126, PT ;  /* 0xc2fc00000800780b */ /* 0x000fe40003f4e000 */
[----:B------:R-:W-:Y:S02]  /*0760*/  FSETP.GEU.AND P1, PT, R11, -126, PT ;  /* 0xc2fc00000b00780b */ /* 0x000fe40003f2e000 */
[----:B------:R-:W-:Y:S01]  /*0770*/  FSETP.GEU.AND P3, PT, R15, -126, PT ;  /* 0xc2fc00000f00780b */ /* 0x000fe20003f6e000 */
[----:B------:R-:W-:Y:S02]  /*0780*/  @!P5 FMUL R9, R9, 0.5 ;  /* 0x3f0000000909d820 */ /* 0x000fe40000400000 */
[----:B------:R-:W-:Y:S02]  /*0790*/  @!P4 FMUL R12, R12, 0.5 ;  /* 0x3f0000000c0cc820 */ /* 0x000fe40000400000 */
[----:B------:R-:W-:Y:S02]  /*07a0*/  @!P0 FMUL R13, R13, 0.5 ;  /* 0x3f0000000d0d8820 */ /* 0x000fe40000400000 */
[----:B------:R-:W-:Y:S01]  /*07b0*/  @!P6 FMUL R10, R10, 0.5 ;  /* 0x3f0000000a0ae820 */ /* 0x000fe20000400000 */
[----:B------:R-:W0:Y:S01]  /*07c0*/  MUFU.EX2 R9, R9 ;  /* 0x0000000900097308 */ /* 0x000e220000000800 */
[----:B------:R-:W-:-:S02]  /*07d0*/  @!P2 FMUL R8, R8, 0.5 ;  /* 0x3f0000000808a820 */ /* 0x000fc40000400000 */
[----:B------:R-:W-:Y:S02]  /*07e0*/  @!P1 FMUL R11, R11, 0.5 ;  /* 0x3f0000000b0b9820 */ /* 0x000fe40000400000 */
[----:B------:R-:W-:-:S03]  /*07f0*/  @!P3 FMUL R15, R15, 0.5 ;  /* 0x3f0000000f0fb820 */ /* 0x000fc60000400000 */
[----:B------:R-:W1:Y:S08]  /*0800*/  MUFU.EX2 R12, R12 ;  /* 0x0000000c000c7308 */ /* 0x000e700000000800 */
[----:B------:R-:W2:Y:S08]  /*0810*/  MUFU.EX2 R13, R13 ;  /* 0x0000000d000d7308 */ /* 0x000eb00000000800 */
[----:B------:R-:W3:Y:S01]  /*0820*/  MUFU.EX2 R14, R11 ;  /* 0x0000000b000e7308 */ /* 0x000ee20000000800 */
[----:B------:R-:W-:-:S07]  /*0830*/  FADD R4, R16, 1 ;  /* 0x3f80000010047421 */ /* 0x000fce0000000000 */
[----:B------:R-:W4:Y:S08]  /*0840*/  MUFU.EX2 R10, R10 ;  /* 0x0000000a000a7308 */ /* 0x000f300000000800 */
[----:B------:R-:W5:Y:S08]  /*0850*/  MUFU.EX2 R8, R8 ;  /* 0x0000000800087308 */ /* 0x000f700000000800 */
[----:B------:R-:W5:Y:S01]  /*0860*/  MUFU.EX2 R15, R15 ;  /* 0x0000000f000f7308 */ /* 0x000f620000000800 */
[----:B0-----:R-:W-:Y:S01]  /*0870*/  @!P5 FMUL R9, R9, R9 ;  /* 0x000000090909d220 */ /* 0x001fe20000400000 */
[----:B-1----:R-:W-:Y:S01]  /*0880*/  @!P4 FMUL R12, R12, R12 ;  /* 0x0000000c0c0cc220 */ /* 0x002fe20000400000 */
[----:B------:R-:W-:Y:S01]  /*0890*/  FSETP.GT.AND P4, PT, R4, 8.50705917302346158658e+37, PT ;  /* 0x7e8000000400780b */ /* 0x000fe20003f84000 */
[----:B--2---:R-:W-:Y:S01]  /*08a0*/  @!P0 FMUL R13, R13, R13 ;  /* 0x0000000d0d0d8220 */ /* 0x004fe20000400000 */
[----:B------:R-:W-:Y:S01]  /*08b0*/  FADD R9, R9, 1 ;  /* 0x3f80000009097421 */ /* 0x000fe20000000000 */
[----:B---3--:R-:W-:Y:S01]  /*08c0*/  @!P1 FMUL R14, R14, R14 ;  /* 0x0000000e0e0e9220 */ /* 0x008fe20000400000 */
[----:B------:R-:W-:Y:S01]  /*08d0*/  FADD R12, R12, 1 ;  /* 0x3f8000000c0c7421 */ /* 0x000fe20000000000 */
[----:B----4-:R-:W-:Y:S01]  /*08e0*/  @!P6 FMUL R10, R10, R10 ;  /* 0x0000000a0a0ae220 */ /* 0x010fe20000400000 */
[----:B-----5:R-:W-:Y:S01]  /*08f0*/  @!P2 FMUL R8, R8, R8 ;  /* 0x000000080808a220 */ /* 0x020fe20000400000 */
[----:B------:R-:W-:Y:S01]  /*0900*/  FADD R17, R13, 1 ;  /* 0x3f8000000d117421 */ /* 0x000fe20000000000 */
[----:B------:R-:W-:Y:S01]  /*0910*/  FADD R13, R14, 1 ;  /* 0x3f8000000e0d7421 */ /* 0x000fe20000000000 */
[----:B------:R-:W-:Y:S01]  /*0920*/  FSETP.GT.AND P6, PT, R9, 8.50705917302346158658e+37, PT ;  /* 0x7e8000000900780b */ /* 0x000fe20003fc4000 */
[----:B------:R-:W-:Y:S01]  /*0930*/  FADD R16, R10, 1 ;  /* 0x3f8000000a107421 */ /* 0x000fe20000000000 */
[----:B------:R-:W-:Y:S01]  /*0940*/  @!P3 FMUL R15, R15, R15 ;  /* 0x0000000f0f0fb220 */ /* 0x000fe20000400000 */
[----:B------:R-:W-:Y:S01]  /*0950*/  FADD R14, R8, 1 ;  /* 0x3f800000080e7421 */ /* 0x000fe20000000000 */
[----:B------:R-:W-:-:S02]  /*0960*/  FSETP.GT.AND P5, PT, R12, 8.50705917302346158658e+37, PT ;  /* 0x7e8000000c00780b */ /* 0x000fc40003fa4000 */
[----:B------:R-:W-:Y:S01]  /*0970*/  FADD R18, R15, 1 ;  /* 0x3f8000000f127421 */ /* 0x000fe20000000000 */
[----:B------:R-:W-:Y:S01]  /*0980*/  FSETP.GT.AND P0, PT, R16, 8.50705917302346158658e+37, PT ;  /* 0x7e8000001000780b */ /* 0x000fe20003f04000 */
[----:B------:R-:W-:Y:S01]  /*0990*/  @P4 FMUL R4, R4, 0.25 ;  /* 0x3e80000004044820 */ /* 0x000fe20000400000 */
[----:B------:R-:W-:Y:S02]  /*09a0*/  FSETP.GT.AND P3, PT, R13, 8.50705917302346158658e+37, PT ;  /* 0x7e8000000d00780b */ /* 0x000fe40003f64000 */
[----:B------:R-:W-:Y:S02]  /*09b0*/  FSETP.GT.AND P2, PT, R14, 8.50705917302346158658e+37, PT ;  /* 0x7e8000000e00780b */ /* 0x000fe40003f44000 */
[----:B------:R-:W-:Y:S02]  /*09c0*/  FSEL R19, R2, 1, P4 ;  /* 0x3f80000002137808 */ /* 0x000fe40002000000 */
[----:B------:R-:W-:Y:S02]  /*09d0*/  FSETP.GT.AND P1, PT, R17, 8.50705917302346158658e+37, PT ;  /* 0x7e8000001100780b */ /* 0x000fe40003f24000 */
[----:B------:R-:W-:Y:S01]  /*09e0*/  FSETP.GT.AND P4, PT, R18, 8.50705917302346158658e+37, PT ;  /* 0x7e8000001200780b */ /* 0x000fe20003f84000 */
[----:B------:R-:W-:Y:S01]  /*09f0*/  @P6 FMUL R9, R9, 0.25 ;  /* 0x3e80000009096820 */ /* 0x000fe20000400000 */
[----:B------:R-:W-:Y:S01]  /*0a00*/  @P5 FMUL R12, R12, 0.25 ;  /* 0x3e8000000c0c5820 */ /* 0x000fe20000400000 */
[----:B------:R-:W0:Y:S01]  /*0a10*/  MUFU.RCP R4, R4 ;  /* 0x0000000400047308 */ /* 0x000e220000001000 */
[----:B------:R-:W-:Y:S01]  /*0a20*/  @P0 FMUL R16, R16, 0.25 ;  /* 0x3e80000010100820 */ /* 0x000fe20000400000 */
[----:B------:R-:W-:-:S02]  /*0a30*/  @P3 FMUL R13, R13, 0.25 ;  /* 0x3e8000000d0d3820 */ /* 0x000fc40000400000 */
[----:B------:R-:W-:-:S04]  /*0a40*/  @P2 FMUL R14, R14, 0.25 ;  /* 0x3e8000000e0e2820 */ /* 0x000fc80000400000 */
[----:B------:R-:W1:Y:S01]  /*0a50*/  MUFU.RCP R10, R12 ;  /* 0x0000000c000a7308 */ /* 0x000e620000001000 */
[----:B------:R-:W-:Y:S01]  /*0a60*/  @P1 FMUL R17, R17, 0.25 ;  /* 0x3e80000011111820 */ /* 0x000fe20000400000 */
[----:B------:R-:W-:-:S06]  /*0a70*/  @P4 FMUL R18, R18, 0.25 ;  /* 0x3e80000012124820 */ /* 0x000fcc0000400000 */
[----:B------:R2:W3:Y:S02]  /*0a80*/  MUFU.RCP R11, R9 ;  /* 0x00000009000b7308 */ /* 0x0004e40000001000 */
[----:B--2---:R-:W2:Y:S06]  /*0a90*/  LDC.64 R8, c[0x0][0x210] ;  /* 0x00008400ff087b82 */ /* 0x004eac0000000a00 */
[----:B------:R-:W4:Y:S01]  /*0aa0*/  MUFU.RCP R12, R16 ;  /* 0x00000010000c7308 */ /* 0x000f220000001000 */
[C---:B------:R-:W-:Y:S02]  /*0ab0*/  FSEL R25, R2.reuse, 1, P5 ;  /* 0x3f80000002197808 */ /* 0x040fe40002800000 */
[----:B------:R-:W-:-:S05]  /*0ac0*/  FSEL R24, R2, 1, P6 ;  /* 0x3f80000002187808 */ /* 0x000fca0003000000 */
[----:B------:R5:W0:Y:S08]  /*0ad0*/  MUFU.RCP R15, R17 ;  /* 0x00000011000f7308 */ /* 0x000a300000001000 */
[----:B------:R-:W0:Y:S08]  /*0ae0*/  MUFU.RCP R13, R13 ;  /* 0x0000000d000d7308 */ /* 0x000e300000001000 */
[----:B------:R-:W2:Y:S08]  /*0af0*/  MUFU.RCP R14, R14 ;  /* 0x0000000e000e7308 */ /* 0x000eb00000001000 */
[----:B------:R-:W2:Y:S01]  /*0b00*/  MUFU.RCP R16, R18 ;  /* 0x0000001200107308 */ /* 0x000ea20000001000 */
[----:B0-----:R-:W-:Y:S01]  /*0b10*/  FMUL R4, R4, R19 ;  /* 0x0000001304047220 */ /* 0x001fe20000400000 */
[----:B-1----:R-:W-:Y:S01]  /*0b20*/  FMUL R10, R10, R25 ;  /* 0x000000190a0a7220 */ /* 0x002fe20000400000 */
[----:B---3--:R-:W-:Y:S01]  /*0b30*/  FMUL R11, R11, R24 ;  /* 0x000000180b0b7220 */ /* 0x008fe20000400000 */
[----:B-----5:R-:W-:-:S02]  /*0b40*/  FSEL R17, R2, 1, P0 ;  /* 0x3f80000002117808 */ /* 0x020fc40000000000 */
[C---:B------:R-:W-:Y:S02]  /*0b50*/  FSEL R24, R2.reuse, 1, P1 ;  /* 0x3f80000002187808 */ /* 0x040fe40000800000 */
[C---:B------:R-:W-:Y:S02]  /*0b60*/  FSEL R26, R2.reuse, 1, P3 ;  /* 0x3f800000021a7808 */ /* 0x040fe40001800000 */
[C---:B------:R-:W-:Y:S02]  /*0b70*/  FSEL R19, R2.reuse, 1, P2 ;  /* 0x3f80000002137808 */ /* 0x040fe40001000000 */
[----:B------:R-:W-:Y:S01]  /*0b80*/  FSEL R25, R2, 1, P4 ;  /* 0x3f80000002197808 */ /* 0x000fe20002000000 */
[----:B----4-:R-:W-:Y:S01]  /*0b90*/  FMUL R17, R12, R17 ;  /* 0x000000110c117220 */ /* 0x010fe20000400000 */
[----:B------:R-:W-:Y:S01]  /*0ba0*/  FMUL R2, R15, R24 ;  /* 0x000000180f027220 */ /* 0x000fe20000400000 */
[----:B------:R-:W-:Y:S01]  /*0bb0*/  FMUL R13, R13, R26 ;  /* 0x0000001a0d0d7220 */ /* 0x000fe20000400000 */
[----:B--2---:R-:W-:Y:S01]  /*0bc0*/  FMUL R14, R14, R19 ;  /* 0x000000130e0e7220 */ /* 0x004fe20000400000 */
[----:B------:R-:W-:Y:S01]  /*0bd0*/  FMUL R16, R16, R25 ;  /* 0x0000001910107220 */ /* 0x000fe20000400000 */
[----:B------:R-:W-:-:S04]  /*0be0*/  IMAD.WIDE R8, R0, 0x4, R8 ;  /* 0x0000000400087825 */ /* 0x000fc800078e0208 */
[----:B------:R-:W-:Y:S01]  /*0bf0*/  FMUL R4, R3, R4 ;  /* 0x0000000403047220 */ /* 0x000fe20000400000 */
[----:B------:R-:W-:Y:S01]  /*0c00*/  FMUL R5, R5, R10 ;  /* 0x0000000a05057220 */ /* 0x000fe20000400000 */
[----:B------:R-:W-:Y:S01]  /*0c10*/  FMUL R6, R6, R11 ;  /* 0x0000000b06067220 */ /* 0x000fe20000400000 */
[----:B------:R-:W-:Y:S01]  /*0c20*/  FMUL R20, R20, R17 ;  /* 0x0000001114147220 */ /* 0x000fe20000400000 */
[----:B------:R-:W-:Y:S01]  /*0c30*/  FMUL R21, R21, R2 ;  /* 0x0000000215157220 */ /* 0x000fe20000400000 */
[----:B------:R-:W-:Y:S01]  /*0c40*/  FMUL R22, R22, R13 ;  /* 0x0000000d16167220 */ /* 0x000fe20000400000 */
[----:B------:R-:W-:Y:S01]  /*0c50*/  FMUL R7, R7, R14 ;  /* 0x0000000e07077220 */ /* 0x000fe20000400000 */
[----:B------:R-:W-:-:S04]  /*0c60*/  FMUL R23, R23, R16 ;  /* 0x0000001017177220 */ /* 0x000fc80000400000 */
[----:B------:R-:W-:Y:S04]  /*0c70*/  STG.E.128 desc[UR4][R8.64], R4 ;  /* 0x0000000408007986 */ /* 0x000fe8000c101d04 */
[----:B------:R-:W-:Y:S01]  /*0c80*/  STG.E.128 desc[UR4][R8.64+0x800], R20 ;  /* 0x0008001408007986 */ /* 0x000fe2000c101d04 */
[----:B------:R-:W-:Y:S05]  /*0c90*/  EXIT ;  /* 0x000000000000794d */ /* 0x000fea0003800000 */
.L_x_0:
[----:B------:R-:W-:-:S00]  /*0ca0*/  BRA `(.L_x_0) ;  /* 0xfffffffc00fc7947 */ /* 0x000fc0000383ffff */
[----:B------:R-:W-:-:S00]  /*0cb0*/  NOP ;  /* 0x0000000000007918 */ /* 0x000fc00000000000 */
        /* <DEDUP_REMOVED lines=12> */
.L_x_1:


//--------------------- .nv.global.init           --------------------------
	.section	.nv.global.init,"aw",@progbits
.nv.global.init:
	.type		_$_str,@object
	.size		_$_str,(_$_str_$_2 - _$_str)
_$_str:
        /*0000*/ 	.byte	0x5f, 0x5f, 0x43, 0x55, 0x44, 0x41, 0x5f, 0x46, 0x54, 0x5a, 0x00
	.type		_$_str_$_2,@object
	.size		_$_str_$_2,(.L_1 - _$_str_$_2)
_$_str_$_2:
        /*000b*/ 	.byte	0x5f, 0x5f, 0x43, 0x55, 0x44, 0x41, 0x5f, 0x50, 0x52, 0x45, 0x43, 0x5f, 0x53, 0x51, 0x52, 0x54
        /*001b*/ 	.byte	0x00
.L_1:


//--------------------- .nv.constant0.triton_poi_fused__native_batch_norm_legit_no_training_silu_14 --------------------------
	.section	.nv.constant0.triton_poi_fused__native_batch_norm_legit_no_training_silu_14,"a",@progbits
	.sectionflags	@""
	.align	4
.nv.constant0.triton_poi_fused__native_batch_norm_legit_no_training_silu_14:
	.zero		580
